	.headerflags	@"EF_CUDA_TEXMODE_UNIFIED EF_CUDA_64BIT_ADDRESS EF_CUDA_ACCELERATORS EF_CUDA_SM90 EF_CUDA_VIRTUAL_SM(EF_CUDA_SM90)"
	.elftype	@"ET_EXEC"


//--------------------- .nv.info                  --------------------------
	.section	.nv.info,"",@"SHT_CUDA_INFO"
	.align	4


	//----- nvinfo : EIATTR_REGCOUNT
	.align		4
        /*0000*/ 	.byte	0x04, 0x2f
        /*0002*/ 	.short	(.L_1 - .L_0)
	.align		4
.L_0:
        /*0004*/ 	.word	index@(triton_poi_fused_max_pool2d_with_indices_7)
        /*0008*/ 	.word	0x00000020


	//----- nvinfo : EIATTR_MIN_STACK_SIZE
	.align		4
.L_1:
        /*000c*/ 	.byte	0x04, 0x12
        /*000e*/ 	.short	(.L_3 - .L_2)
	.align		4
.L_2:
        /*0010*/ 	.word	index@(triton_poi_fused_max_pool2d_with_indices_7)
        /*0014*/ 	.word	0x00000000


	//----- nvinfo : EIATTR_FRAME_SIZE
	.align		4
.L_3:
        /*0018*/ 	.byte	0x04, 0x11
        /*001a*/ 	.short	(.L_5 - .L_4)
	.align		4
.L_4:
        /*001c*/ 	.word	index@(triton_poi_fused_max_pool2d_with_indices_7)
        /*0020*/ 	.word	0x00000000


	//----- nvinfo : EIATTR_MIN_STACK_SIZE
	.align		4
.L_5:
        /*0024*/ 	.byte	0x04, 0x12
        /*0026*/ 	.short	(.L_7 - .L_6)
	.align		4
.L_6:
        /*0028*/ 	.word	index@(triton_poi_fused_max_pool2d_with_indices_7)
        /*002c*/ 	.word	0x00000000
.L_7:


//--------------------- .nv.info.triton_poi_fused_max_pool2d_with_indices_7 --------------------------
	.section	.nv.info.triton_poi_fused_max_pool2d_with_indices_7,"",@"SHT_CUDA_INFO"
	.sectionflags	@""
	.align	4


	//----- nvinfo : EIATTR_CUDA_API_VERSION
	.align		4
        /*0000*/ 	.byte	0x04, 0x37
        /*0002*/ 	.short	(.L_9 - .L_8)
.L_8:
        /*0004*/ 	.word	0x0000007c


	//----- nvinfo : EIATTR_KPARAM_INFO
	.align		4
.L_9:
        /*0008*/ 	.byte	0x04, 0x17
        /*000a*/ 	.short	(.L_11 - .L_10)
.L_10:
        /*000c*/ 	.word	0x00000000
        /*0010*/ 	.short	0x0004
        /*0012*/ 	.short	0x001c
        /*0014*/ 	.byte	0x00, 0xf0, 0x11, 0x00


	//----- nvinfo : EIATTR_KPARAM_INFO
	.align		4
.L_11:
        /*0018*/ 	.byte	0x04, 0x17
        /*001a*/ 	.short	(.L_13 - .L_12)
.L_12:
        /*001c*/ 	.word	0x00000000
        /*0020*/ 	.short	0x0003
        /*0022*/ 	.short	0x0018
        /*0024*/ 	.byte	0x00, 0xf0, 0x11, 0x00


	//----- nvinfo : EIATTR_KPARAM_INFO
	.align		4
.L_13:
        /*0028*/ 	.byte	0x04, 0x17
        /*002a*/ 	.short	(.L_15 - .L_14)
.L_14:
        /*002c*/ 	.word	0x00000000
        /*0030*/ 	.short	0x0002
        /*0032*/ 	.short	0x0010
        /*0034*/ 	.byte	0x00, 0xf4, 0x21, 0x00


	//----- nvinfo : EIATTR_KPARAM_INFO
	.align		4
.L_15:
        /*0038*/ 	.byte	0x04, 0x17
        /*003a*/ 	.short	(.L_17 - .L_16)
.L_16:
        /*003c*/ 	.word	0x00000000
        /*0040*/ 	.short	0x0001
        /*0042*/ 	.short	0x0008
        /*0044*/ 	.byte	0x00, 0xf4, 0x21, 0x00


	//----- nvinfo : EIATTR_KPARAM_INFO
	.align		4
.L_17:
        /*0048*/ 	.byte	0x04, 0x17
        /*004a*/ 	.short	(.L_19 - .L_18)
.L_18:
        /*004c*/ 	.word	0x00000000
        /*0050*/ 	.short	0x0000
        /*0052*/ 	.short	0x0000
        /*0054*/ 	.byte	0x00, 0xf4, 0x21, 0x00


	//----- nvinfo : EIATTR_SPARSE_MMA_MASK
	.align		4
.L_19:
        /*0058*/ 	.byte	0x03, 0x50
        /*005a*/ 	.short	0x0000


	//----- nvinfo : EIATTR_MAXREG_COUNT
	.align		4
        /*005c*/ 	.byte	0x03, 0x1b
        /*005e*/ 	.short	0x00ff


	//----- nvinfo : EIATTR_EXIT_INSTR_OFFSETS
	.align		4
        /*0060*/ 	.byte	0x04, 0x1c
        /*0062*/ 	.short	(.L_21 - .L_20)


	//   ....[0]....
.L_20:
        /*0064*/ 	.word	0x00000e50


	//   ....[1]....
        /*0068*/ 	.word	0x00000e80


	//----- nvinfo : EIATTR_REQNTID
	.align		4
.L_21:
        /*006c*/ 	.byte	0x04, 0x10
        /*006e*/ 	.short	(.L_23 - .L_22)
.L_22:
        /*0070*/ 	.word	0x00000080
        /*0074*/ 	.word	0x00000001
        /*0078*/ 	.word	0x00000001


	//----- nvinfo : EIATTR_CBANK_PARAM_SIZE
	.align		4
.L_23:
        /*007c*/ 	.byte	0x03, 0x19
        /*007e*/ 	.short	0x0020


	//----- nvinfo : EIATTR_PARAM_CBANK
	.align		4
        /*0080*/ 	.byte	0x04, 0x0a
        /*0082*/ 	.short	(.L_25 - .L_24)
	.align		4
.L_24:
        /*0084*/ 	.word	index@(.nv.constant0.triton_poi_fused_max_pool2d_with_indices_7)
        /*0088*/ 	.short	0x0210
        /*008a*/ 	.short	0x0020


	//----- nvinfo : EIATTR_SW_WAR
	.align		4
.L_25:
        /*008c*/ 	.byte	0x04, 0x36
        /*008e*/ 	.short	(.L_27 - .L_26)
.L_26:
        /*0090*/ 	.word	0x00000008
.L_27:


//--------------------- .nv.callgraph             --------------------------
	.section	.nv.callgraph,"",@"SHT_CUDA_CALLGRAPH"
	.align	4
	.sectionentsize	8
	.align		4
        /*0000*/ 	.word	0x00000000
	.align		4
        /*0004*/ 	.word	0xffffffff
	.align		4
        /*0008*/ 	.word	0x00000000
	.align		4
        /*000c*/ 	.word	0xfffffffe
	.align		4
        /*0010*/ 	.word	0x00000000
	.align		4
        /*0014*/ 	.word	0xfffffffd
	.align		4
        /*0018*/ 	.word	0x00000000
	.align		4
        /*001c*/ 	.word	0xfffffffc


//--------------------- .text.triton_poi_fused_max_pool2d_with_indices_7 --------------------------
	.section	.text.triton_poi_fused_max_pool2d_with_indices_7,"ax",@progbits
	.sectionflags	@"SHF_BARRIERS=1"
	.align	128
        .global         triton_poi_fused_max_pool2d_with_indices_7
        .type           triton_poi_fused_max_pool2d_with_indices_7,@function
        .size           triton_poi_fused_max_pool2d_with_indices_7,(.L_x_1 - triton_poi_fused_max_pool2d_with_indices_7)
        .other          triton_poi_fused_max_pool2d_with_indices_7,@"STO_CUDA_ENTRY STV_DEFAULT"
triton_poi_fused_max_pool2d_with_indices_7:
.text.triton_poi_fused_max_pool2d_with_indices_7:
[----:B------:R-:W0:Y:S01]  /*0000*/  LDC R1, c[0x0][0x28] ;  /* 0x00000a00ff017b82 */ /* 0x000e220000000800 */
[----:B------:R-:W1:Y:S01]  /*0010*/  S2R R7, SR_CTAID.X ;  /* 0x0000000000077919 */ /* 0x000e620000002500 */
[----:B------:R-:W-:-:S06]  /*0020*/  IMAD.MOV.U32 R8, RZ, RZ, RZ ;  /* 0x000000ffff087224 */ /* 0x000fcc00078e00ff */
[----:B------:R-:W2:Y:S01]  /*0030*/  LDC.64 R14, c[0x0][0x210] ;  /* 0x00008400ff0e7b82 */ /* 0x000ea20000000a00 */
[----:B------:R-:W-:Y:S01]  /*0040*/  CS2R R24, SRZ ;  /* 0x0000000000187805 */ /* 0x000fe2000001ff00 */
[----:B------:R-:W3:Y:S01]  /*0050*/  S2R R2, SR_TID.X ;  /* 0x0000000000027919 */ /* 0x000ee20000002100 */
[----:B------:R-:W-:Y:S01]  /*0060*/  IMAD.MOV.U32 R6, RZ, RZ, RZ ;  /* 0x000000ffff067224 */ /* 0x000fe200078e00ff */
[----:B------:R-:W-:Y:S01]  /*0070*/  ULDC.64 UR6, c[0x0][0x208] ;  /* 0x0000820000067ab9 */ /* 0x000fe20000000a00 */
[----:B------:R-:W-:Y:S01]  /*0080*/  IMAD.MOV.U32 R21, RZ, RZ, 0xe1 ;  /* 0x000000e1ff157424 */ /* 0x000fe200078e00ff */
[----:B------:R-:W4:Y:S01]  /*0090*/  S2R R5, SR_CTAID.Y ;  /* 0x0000000000057919 */ /* 0x000f220000002600 */
[----:B------:R-:W-:Y:S02]  /*00a0*/  CS2R R10, SRZ ;  /* 0x00000000000a7805 */ /* 0x000fe4000001ff00 */
[----:B------:R-:W-:Y:S01]  /*00b0*/  CS2R R22, SRZ ;  /* 0x0000000000167805 */ /* 0x000fe2000001ff00 */
[----:B------:R-:W5:Y:S01]  /*00c0*/  S2UR UR5, SR_CgaCtaId ;  /* 0x00000000000579c3 */ /* 0x000f620000008800 */
[----:B------:R-:W-:Y:S01]  /*00d0*/  UMOV UR4, 0x400 ;  /* 0x0000040000047882 */ /* 0x000fe20000000000 */
[----:B------:R-:W-:Y:S01]  /*00e0*/  ULDC.64 UR8, c[0x0][0x220] ;  /* 0x0000880000087ab9 */ /* 0x000fe20000000a00 */
[----:B-1----:R-:W-:Y:S01]  /*00f0*/  IMAD.SHL.U32 R7, R7, 0x40, RZ ;  /* 0x0000004007077824 */ /* 0x002fe200078e00ff */
[----:B---3--:R-:W-:-:S04]  /*0100*/  SHF.R.U32.HI R4, RZ, 0x6, R2 ;  /* 0x00000006ff047819 */ /* 0x008fc80000011602 */
[----:B------:R-:W-:Y:S01]  /*0110*/  LOP3.LUT R9, R7, 0x3f, R2, 0xf8, !PT ;  /* 0x0000003f07097812 */ /* 0x000fe200078ef802 */
[----:B----4-:R-:W-:-:S03]  /*0120*/  IMAD.SHL.U32 R5, R5, 0x4, RZ ;  /* 0x0000000405057824 */ /* 0x010fc600078e00ff */
[C---:B------:R-:W-:Y:S01]  /*0130*/  ISETP.GE.AND P0, PT, R9.reuse, 0x31, PT ;  /* 0x000000310900780c */ /* 0x040fe20003f06270 */
[----:B------:R-:W-:-:S05]  /*0140*/  IMAD.HI R0, R9, -0x6db6db6d, R8 ;  /* 0x9249249309007827 */ /* 0x000fca00078e0208 */
[----:B------:R-:W-:-:S04]  /*0150*/  SHF.R.U32.HI R3, RZ, 0x1f, R0 ;  /* 0x0000001fff037819 */ /* 0x000fc80000011600 */
[----:B------:R-:W-:-:S05]  /*0160*/  LEA.HI.SX32 R3, R0, R3, 0x1e ;  /* 0x0000000300037211 */ /* 0x000fca00078ff2ff */
[----:B------:R-:W-:-:S04]  /*0170*/  IMAD R0, R3, -0x7, R9 ;  /* 0xfffffff903007824 */ /* 0x000fc800078e0209 */
[----:B------:R-:W-:Y:S01]  /*0180*/  IMAD R19, R3, 0xf, R0 ;  /* 0x0000000f03137824 */ /* 0x000fe200078e0200 */
[----:B------:R-:W-:-:S03]  /*0190*/  SGXT.U32 R0, R4, 0x1 ;  /* 0x000000010400781a */ /* 0x000fc60000000000 */
[----:B------:R-:W-:Y:S01]  /*01a0*/  IMAD.SHL.U32 R19, R19, 0x2, RZ ;  /* 0x0000000213137824 */ /* 0x000fe200078e00ff */
[----:B------:R-:W-:Y:S02]  /*01b0*/  LOP3.LUT R18, R5, R0, RZ, 0xfc, !PT ;  /* 0x0000000005127212 */ /* 0x000fe400078efcff */
[----:B------:R-:W-:Y:S01]  /*01c0*/  LOP3.LUT R0, R5, 0x2, R0, 0xfe, !PT ;  /* 0x0000000205007812 */ /* 0x000fe200078efe00 */
[C---:B------:R-:W-:Y:S01]  /*01d0*/  VIADD R3, R19.reuse, 0x1 ;  /* 0x0000000113037836 */ /* 0x040fe20000000000 */
[C---:B------:R-:W-:Y:S01]  /*01e0*/  ISETP.LT.AND P1, PT, R18.reuse, 0x100, !P0 ;  /* 0x000001001200780c */ /* 0x040fe20004721270 */
[----:B------:R-:W-:Y:S01]  /*01f0*/  IMAD R17, R18, 0xe1, R19 ;  /* 0x000000e112117824 */ /* 0x000fe200078e0213 */
[----:B------:R-:W-:Y:S01]  /*0200*/  ISETP.LT.AND P0, PT, R0, 0x100, !P0 ;  /* 0x000001000000780c */ /* 0x000fe20004701270 */
[----:B------:R-:W-:Y:S02]  /*0210*/  IMAD R29, R18, 0xe1, R3 ;  /* 0x000000e1121d7824 */ /* 0x000fe400078e0203 */
[----:B------:R-:W-:-:S02]  /*0220*/  VIADD R9, R19, 0x2 ;  /* 0x0000000213097836 */ /* 0x000fc40000000000 */
[----:B--2---:R-:W-:-:S04]  /*0230*/  IMAD.WIDE R16, R17, 0x4, R14 ;  /* 0x0000000411107825 */ /* 0x004fc800078e020e */
[----:B------:R-:W-:Y:S02]  /*0240*/  IMAD.WIDE R28, R29, 0x4, R14 ;  /* 0x000000041d1c7825 */ /* 0x000fe400078e020e */
[----:B------:R1:W2:Y:S02]  /*0250*/  @P1 LDG.E.EL R6, desc[UR6][R16.64] ;  /* 0x0000000610061981 */ /* 0x0002a4000c2e1900 */
[C---:B------:R-:W-:Y:S02]  /*0260*/  IMAD R13, R18.reuse, 0xe1, R9 ;  /* 0x000000e1120d7824 */ /* 0x040fe400078e0209 */
[----:B------:R3:W2:Y:S01]  /*0270*/  @P1 LDG.E.EL R24, desc[UR6][R28.64] ;  /* 0x000000061c181981 */ /* 0x0006a2000c2e1900 */
[----:B------:R-:W-:Y:S02]  /*0280*/  IMAD R26, R18, R21, 0x1c2 ;  /* 0x000001c2121a7424 */ /* 0x000fe400078e0215 */
[----:B------:R-:W-:-:S04]  /*0290*/  IMAD.WIDE R12, R13, 0x4, R14 ;  /* 0x000000040d0c7825 */ /* 0x000fc800078e020e */
[C---:B------:R-:W-:Y:S01]  /*02a0*/  VIADD R27, R19.reuse, 0xf ;  /* 0x0000000f131b7836 */ /* 0x040fe20000000000 */
[----:B------:R4:W5:Y:S01]  /*02b0*/  @P1 LDG.E.EL R11, desc[UR6][R12.64] ;  /* 0x000000060c0b1981 */ /* 0x000962000c2e1900 */
[----:B------:R-:W-:Y:S02]  /*02c0*/  IMAD.IADD R3, R26, 0x1, R3 ;  /* 0x000000011a037824 */ /* 0x000fe400078e0203 */
[----:B------:R-:W-:Y:S02]  /*02d0*/  IMAD R0, R18, 0xe1, R27 ;  /* 0x000000e112007824 */ /* 0x000fe400078e021b */
[----:B------:R-:W-:Y:S02]  /*02e0*/  IMAD.IADD R21, R19, 0x1, R26 ;  /* 0x0000000113157824 */ /* 0x000fe400078e021a */
[----:B-1----:R-:W-:-:S04]  /*02f0*/  IMAD.WIDE R16, R3, 0x4, R14 ;  /* 0x0000000403107825 */ /* 0x002fc800078e020e */
[----:B------:R-:W-:Y:S02]  /*0300*/  VIADD R3, R19, 0x10 ;  /* 0x0000001013037836 */ /* 0x000fe40000000000 */
[----:B---3--:R-:W-:-:S04]  /*0310*/  IMAD.WIDE R28, R0, 0x4, R14 ;  /* 0x00000004001c7825 */ /* 0x008fc800078e020e */
[----:B----4-:R-:W-:Y:S01]  /*0320*/  IMAD.MOV.U32 R12, RZ, RZ, RZ ;  /* 0x000000ffff0c7224 */ /* 0x010fe200078e00ff */
[----:B------:R-:W3:Y:S01]  /*0330*/  @P1 LDG.E.EL R23, desc[UR6][R28.64] ;  /* 0x000000061c171981 */ /* 0x000ee2000c2e1900 */
[----:B------:R-:W-:-:S04]  /*0340*/  IMAD.WIDE R20, R21, 0x4, R14 ;  /* 0x0000000415147825 */ /* 0x000fc800078e020e */
[----:B------:R-:W-:Y:S01]  /*0350*/  IMAD R0, R18, 0xe1, R3 ;  /* 0x000000e112007824 */ /* 0x000fe200078e0203 */
[----:B------:R1:W4:Y:S01]  /*0360*/  @P0 LDG.E.EL R12, desc[UR6][R16.64] ;  /* 0x00000006100c0981 */ /* 0x000322000c2e1900 */
[----:B------:R-:W-:-:S03]  /*0370*/  VIADD R13, R19, 0x11 ;  /* 0x00000011130d7836 */ /* 0x000fc60000000000 */
[----:B------:R1:W4:Y:S02]  /*0380*/  @P0 LDG.E.EL R25, desc[UR6][R20.64] ;  /* 0x0000000614190981 */ /* 0x000324000c2e1900 */
[----:B-1----:R-:W-:-:S04]  /*0390*/  IMAD.WIDE R16, R0, 0x4, R14 ;  /* 0x0000000400107825 */ /* 0x002fc800078e020e */
[----:B------:R-:W-:Y:S01]  /*03a0*/  IMAD R0, R18, 0xe1, R13 ;  /* 0x000000e112007824 */ /* 0x000fe200078e020d */
[----:B------:R1:W4:Y:S03]  /*03b0*/  @P1 LDG.E.EL R8, desc[UR6][R16.64] ;  /* 0x0000000610081981 */ /* 0x000326000c2e1900 */
[----:B0-----:R-:W-:-:S05]  /*03c0*/  IMAD.WIDE R20, R0, 0x4, R14 ;  /* 0x0000000400147825 */ /* 0x001fca00078e020e */
[----:B------:R0:W4:Y:S01]  /*03d0*/  @P1 LDG.E.EL R22, desc[UR6][R20.64] ;  /* 0x0000000614161981 */ /* 0x000122000c2e1900 */
[----:B------:R-:W-:Y:S02]  /*03e0*/  IMAD.IADD R0, R26, 0x1, R9 ;  /* 0x000000011a007824 */ /* 0x000fe400078e0209 */
[----:B------:R-:W-:Y:S02]  /*03f0*/  IMAD.MOV.U32 R9, RZ, RZ, RZ ;  /* 0x000000ffff097224 */ /* 0x000fe400078e00ff */
[----:B-1----:R-:W-:-:S05]  /*0400*/  IMAD.WIDE R16, R0, 0x4, R14 ;  /* 0x0000000400107825 */ /* 0x002fca00078e020e */
[----:B------:R1:W4:Y:S01]  /*0410*/  @P0 LDG.E.EL R9, desc[UR6][R16.64] ;  /* 0x0000000610090981 */ /* 0x000322000c2e1900 */
[----:B------:R-:W-:Y:S02]  /*0420*/  IMAD.IADD R29, R26, 0x1, R27 ;  /* 0x000000011a1d7824 */ /* 0x000fe400078e021b */
[----:B------:R-:W-:Y:S02]  /*0430*/  IMAD.MOV.U32 R4, RZ, RZ, RZ ;  /* 0x000000ffff047224 */ /* 0x000fe400078e00ff */
[----:B------:R-:W-:-:S05]  /*0440*/  IMAD.WIDE R28, R29, 0x4, R14 ;  /* 0x000000041d1c7825 */ /* 0x000fca00078e020e */
[----:B------:R-:W4:Y:S01]  /*0450*/  @P0 LDG.E.EL R4, desc[UR6][R28.64] ;  /* 0x000000061c040981 */ /* 0x000f22000c2e1900 */
[----:B------:R-:W-:Y:S02]  /*0460*/  IMAD.IADD R27, R26, 0x1, R3 ;  /* 0x000000011a1b7824 */ /* 0x000fe400078e0203 */
[----:B------:R-:W-:Y:S02]  /*0470*/  IMAD.MOV.U32 R3, RZ, RZ, RZ ;  /* 0x000000ffff037224 */ /* 0x000fe400078e00ff */
[----:B0-----:R-:W-:-:S05]  /*0480*/  IMAD.WIDE R20, R27, 0x4, R14 ;  /* 0x000000041b147825 */ /* 0x001fca00078e020e */
[----:B------:R0:W4:Y:S01]  /*0490*/  @P0 LDG.E.EL R3, desc[UR6][R20.64] ;  /* 0x0000000614030981 */ /* 0x000122000c2e1900 */
[----:B------:R-:W-:-:S04]  /*04a0*/  IMAD.IADD R13, R26, 0x1, R13 ;  /* 0x000000011a0d7824 */ /* 0x000fc800078e020d */
[----:B-1----:R-:W-:-:S05]  /*04b0*/  IMAD.WIDE R16, R13, 0x4, R14 ;  /* 0x000000040d107825 */ /* 0x002fca00078e020e */
[----:B------:R1:W4:Y:S01]  /*04c0*/  @P0 LDG.E.EL R10, desc[UR6][R16.64] ;  /* 0x00000006100a0981 */ /* 0x000322000c2e1900 */
[----:B0-----:R-:W-:-:S04]  /*04d0*/  VIADD R21, R19, 0x1e ;  /* 0x0000001e13157836 */ /* 0x001fc80000000000 */
[----:B------:R-:W-:Y:S02]  /*04e0*/  IMAD R27, R18, 0xe1, R21 ;  /* 0x000000e1121b7824 */ /* 0x000fe400078e0215 */
[----:B------:R-:W-:Y:S02]  /*04f0*/  IMAD.MOV.U32 R13, RZ, RZ, RZ ;  /* 0x000000ffff0d7224 */ /* 0x000fe400078e00ff */
[----:B------:R-:W-:Y:S02]  /*0500*/  VIADD R29, R19, 0x1f ;  /* 0x0000001f131d7836 */ /* 0x000fe40000000000 */
[----:B-1----:R-:W-:-:S04]  /*0510*/  IMAD.WIDE R16, R27, 0x4, R14 ;  /* 0x000000041b107825 */ /* 0x002fc800078e020e */
[----:B------:R-:W-:Y:S01]  /*0520*/  IMAD R27, R18, 0xe1, R29 ;  /* 0x000000e1121b7824 */ /* 0x000fe200078e021d */
[----:B------:R0:W4:Y:S01]  /*0530*/  @P1 LDG.E.EL R13, desc[UR6][R16.64] ;  /* 0x00000006100d1981 */ /* 0x000122000c2e1900 */
[----:B------:R-:W-:Y:S02]  /*0540*/  IMAD.MOV.U32 R0, RZ, RZ, RZ ;  /* 0x000000ffff007224 */ /* 0x000fe400078e00ff */
[----:B------:R-:W-:Y:S02]  /*0550*/  VIADD R28, R19, 0x20 ;  /* 0x00000020131c7836 */ /* 0x000fe40000000000 */
[----:B0-----:R-:W-:-:S05]  /*0560*/  IMAD.WIDE R16, R27, 0x4, R14 ;  /* 0x000000041b107825 */ /* 0x001fca00078e020e */
[----:B------:R-:W4:Y:S01]  /*0570*/  @P1 LDG.E.EL R0, desc[UR6][R16.64] ;  /* 0x0000000610001981 */ /* 0x000f22000c2e1900 */
[----:B------:R-:W-:Y:S02]  /*0580*/  IMAD R19, R18, 0xe1, R28 ;  /* 0x000000e112137824 */ /* 0x000fe400078e021c */
[----:B------:R-:W-:Y:S02]  /*0590*/  IMAD.MOV.U32 R27, RZ, RZ, RZ ;  /* 0x000000ffff1b7224 */ /* 0x000fe400078e00ff */
[----:B------:R-:W-:-:S05]  /*05a0*/  IMAD.WIDE R18, R19, 0x4, R14 ;  /* 0x0000000413127825 */ /* 0x000fca00078e020e */
[----:B------:R0:W4:Y:S01]  /*05b0*/  @P1 LDG.E.EL R27, desc[UR6][R18.64] ;  /* 0x00000006121b1981 */ /* 0x000122000c2e1900 */
[----:B------:R-:W-:-:S04]  /*05c0*/  IMAD.IADD R21, R26, 0x1, R21 ;  /* 0x000000011a157824 */ /* 0x000fc800078e0215 */
[----:B------:R-:W-:Y:S01]  /*05d0*/  IMAD.WIDE R20, R21, 0x4, R14 ;  /* 0x0000000415147825 */ /* 0x000fe200078e020e */
[----:B0-----:R-:W-:-:S06]  /*05e0*/  CS2R R18, SRZ ;  /* 0x0000000000127805 */ /* 0x001fcc000001ff00 */
[----:B------:R-:W4:Y:S01]  /*05f0*/  @P0 LDG.E.EL R19, desc[UR6][R20.64] ;  /* 0x0000000614130981 */ /* 0x000f22000c2e1900 */
[----:B------:R-:W-:Y:S02]  /*0600*/  IMAD.IADD R17, R26, 0x1, R29 ;  /* 0x000000011a117824 */ /* 0x000fe400078e021d */
[----:B------:R-:W-:Y:S02]  /*0610*/  IMAD.MOV.U32 R29, RZ, RZ, RZ ;  /* 0x000000ffff1d7224 */ /* 0x000fe400078e00ff */
[----:B------:R-:W-:-:S05]  /*0620*/  IMAD.WIDE R16, R17, 0x4, R14 ;  /* 0x0000000411107825 */ /* 0x000fca00078e020e */
[----:B------:R-:W4:Y:S01]  /*0630*/  @P0 LDG.E.EL R29, desc[UR6][R16.64] ;  /* 0x00000006101d0981 */ /* 0x000f22000c2e1900 */
[----:B------:R-:W-:-:S04]  /*0640*/  IMAD.IADD R26, R26, 0x1, R28 ;  /* 0x000000011a1a7824 */ /* 0x000fc800078e021c */
[----:B------:R-:W-:-:S05]  /*0650*/  IMAD.WIDE R14, R26, 0x4, R14 ;  /* 0x000000041a0e7825 */ /* 0x000fca00078e020e */
[----:B------:R0:W4:Y:S01]  /*0660*/  @P0 LDG.E.EL R18, desc[UR6][R14.64] ;  /* 0x000000060e120981 */ /* 0x000122000c2e1900 */
[C---:B--2---:R-:W-:Y:S02]  /*0670*/  FSETP.GT.AND P6, PT, R24.reuse, R6, PT ;  /* 0x000000061800720b */ /* 0x044fe40003fc4000 */
[----:B------:R-:W-:Y:S02]  /*0680*/  FSETP.NAN.AND P0, PT, R24, R24, PT ;  /* 0x000000181800720b */ /* 0x000fe40003f08000 */
[----:B-----5:R-:W-:-:S09]  /*0690*/  FSETP.NAN.AND P1, PT, R11, R11, PT ;  /* 0x0000000b0b00720b */ /* 0x020fd20003f28000 */
[----:B------:R-:W-:-:S04]  /*06a0*/  @!P6 FSEL R24, R24, R6, P0 ;  /* 0x000000061818e208 */ /* 0x000fc80000000000 */
[----:B------:R-:W-:-:S04]  /*06b0*/  FSETP.GEU.AND P4, PT, R24, R11, PT ;  /* 0x0000000b1800720b */ /* 0x000fc80003f8e000 */
[----:B------:R-:W-:Y:S02]  /*06c0*/  @!P1 FSEL R11, R11, R24, !P4 ;  /* 0x000000180b0b9208 */ /* 0x000fe40006000000 */
[-C--:B---3--:R-:W-:Y:S02]  /*06d0*/  FSETP.NAN.AND P0, PT, R23, R23.reuse, PT ;  /* 0x000000171700720b */ /* 0x088fe40003f08000 */
[----:B------:R-:W-:Y:S02]  /*06e0*/  FSETP.GEU.AND P3, PT, R11, R23, PT ;  /* 0x000000170b00720b */ /* 0x000fe40003f6e000 */
[C---:B----4-:R-:W-:Y:S02]  /*06f0*/  FSETP.GT.AND P5, PT, R12.reuse, R25, PT ;  /* 0x000000190c00720b */ /* 0x050fe40003fa4000 */
[----:B------:R-:W-:-:S07]  /*0700*/  FSETP.NAN.AND P2, PT, R12, R12, PT ;  /* 0x0000000c0c00720b */ /* 0x000fce0003f48000 */
[----:B------:R-:W-:Y:S02]  /*0710*/  @!P0 FSEL R23, R23, R11, !P3 ;  /* 0x0000000b17178208 */ /* 0x000fe40005800000 */
[-C--:B------:R-:W-:Y:S02]  /*0720*/  FSETP.NAN.AND P1, PT, R8, R8.reuse, PT ;  /* 0x000000080800720b */ /* 0x080fe40003f28000 */
[----:B------:R-:W-:Y:S02]  /*0730*/  @!P5 FSEL R12, R12, R25, P2 ;  /* 0x000000190c0cd208 */ /* 0x000fe40001000000 */
[----:B------:R-:W-:Y:S02]  /*0740*/  FSETP.GEU.AND P2, PT, R23, R8, PT ;  /* 0x000000081700720b */ /* 0x000fe40003f4e000 */
[----:B------:R-:W-:Y:S02]  /*0750*/  FSETP.NAN.AND P0, PT, R22, R22, PT ;  /* 0x000000161600720b */ /* 0x000fe40003f08000 */
[----:B0-----:R-:W-:-:S05]  /*0760*/  P2R R14, PR, RZ, 0x10 ;  /* 0x00000010ff0e7803 */ /* 0x001fca0000000000 */
[----:B------:R-:W-:-:S04]  /*0770*/  @!P1 FSEL R8, R8, R23, !P2 ;  /* 0x0000001708089208 */ /* 0x000fc80005000000 */
[----:B------:R-:W-:-:S04]  /*0780*/  FSETP.GEU.AND P4, PT, R8, R22, PT ;  /* 0x000000160800720b */ /* 0x000fc80003f8e000 */
[----:B------:R-:W-:Y:S02]  /*0790*/  @!P0 FSEL R22, R22, R8, !P4 ;  /* 0x0000000816168208 */ /* 0x000fe40006000000 */
[-C--:B------:R-:W-:Y:S02]  /*07a0*/  FSETP.NAN.AND P0, PT, R9, R9.reuse, PT ;  /* 0x000000090900720b */ /* 0x080fe40003f08000 */
[----:B------:R-:W-:-:S11]  /*07b0*/  FSETP.GEU.AND P1, PT, R12, R9, PT ;  /* 0x000000090c00720b */ /* 0x000fd60003f2e000 */
[----:B------:R-:W-:Y:S02]  /*07c0*/  @!P0 FSEL R9, R9, R12, !P1 ;  /* 0x0000000c09098208 */ /* 0x000fe40004800000 */
[-C--:B------:R-:W-:Y:S02]  /*07d0*/  FSETP.NAN.AND P0, PT, R4, R4.reuse, PT ;  /* 0x000000040400720b */ /* 0x080fe40003f08000 */
[----:B------:R-:W-:Y:S02]  /*07e0*/  P2R R8, PR, RZ, 0x2 ;  /* 0x00000002ff087803 */ /* 0x000fe40000000000 */
[----:B------:R-:W-:-:S09]  /*07f0*/  FSETP.GEU.AND P1, PT, R9, R4, PT ;  /* 0x000000040900720b */ /* 0x000fd20003f2e000 */
        /* <DEDUP_REMOVED lines=11> */
[----:B------:R-:W-:Y:S02]  /*08b0*/  P2R R12, PR, RZ, 0x2 ;  /* 0x00000002ff0c7803 */ /* 0x000fe40000000000 */
[----:B------:R-:W-:Y:S02]  /*08c0*/  FSETP.NAN.AND P4, PT, R0, R0, PT ;  /* 0x000000000000720b */ /* 0x000fe40003f88000 */
[----:B------:R-:W-:-:S05]  /*08d0*/  FSETP.GEU.AND P1, PT, R22, R13, PT ;  /* 0x0000000d1600720b */ /* 0x000fca0003f2e000 */
[----:B------:R-:W-:-:S04]  /*08e0*/  @!P0 FSEL R13, R13, R22, !P1 ;  /* 0x000000160d0d8208 */ /* 0x000fc80004800000 */
[----:B------:R-:W-:-:S04]  /*08f0*/  FSETP.GEU.AND P0, PT, R13, R0, PT ;  /* 0x000000000d00720b */ /* 0x000fc80003f0e000 */
[----:B------:R-:W-:Y:S02]  /*0900*/  @!P4 FSEL R0, R0, R13, !P0 ;  /* 0x0000000d0000c208 */ /* 0x000fe40004000000 */
[-C--:B------:R-:W-:Y:S02]  /*0910*/  FSETP.NAN.AND P4, PT, R27, R27.reuse, PT ;  /* 0x0000001b1b00720b */ /* 0x080fe40003f88000 */
[----:B------:R-:W-:Y:S02]  /*0920*/  SEL R3, RZ, 0x1, !P6 ;  /* 0x00000001ff037807 */ /* 0x000fe40007000000 */
[----:B------:R-:W-:-:S09]  /*0930*/  FSETP.GEU.AND P6, PT, R0, R27, PT ;  /* 0x0000001b0000720b */ /* 0x000fd20003fce000 */
[----:B------:R-:W-:Y:S02]  /*0940*/  @!P4 SEL R27, R27, R0, !P6 ;  /* 0x000000001b1bc207 */ /* 0x000fe40007000000 */
[----:B------:R-:W-:-:S04]  /*0950*/  ISETP.NE.AND P4, PT, R14, RZ, PT ;  /* 0x000000ff0e00720c */ /* 0x000fc80003f85270 */
[----:B------:R-:W-:Y:S02]  /*0960*/  SEL R3, R3, 0x2, P4 ;  /* 0x0000000203037807 */ /* 0x000fe40002000000 */
[-C--:B------:R-:W-:Y:S02]  /*0970*/  FSETP.NAN.AND P4, PT, R19, R19.reuse, PT ;  /* 0x000000131300720b */ /* 0x080fe40003f88000 */
[----:B------:R-:W-:Y:S02]  /*0980*/  SEL R0, RZ, 0x1, !P5 ;  /* 0x00000001ff007807 */ /* 0x000fe40006800000 */
[----:B------:R-:W-:-:S09]  /*0990*/  FSETP.GEU.AND P5, PT, R10, R19, PT ;  /* 0x000000130a00720b */ /* 0x000fd20003fae000 */
[----:B------:R-:W-:Y:S02]  /*09a0*/  @!P4 FSEL R19, R19, R10, !P5 ;  /* 0x0000000a1313c208 */ /* 0x000fe40006800000 */
[----:B------:R-:W-:-:S04]  /*09b0*/  ISETP.NE.AND P4, PT, R8, RZ, PT ;  /* 0x000000ff0800720c */ /* 0x000fc80003f85270 */
[----:B------:R-:W-:Y:S02]  /*09c0*/  SEL R0, R0, 0x2, P4 ;  /* 0x0000000200007807 */ /* 0x000fe40002000000 */
[-C--:B------:R-:W-:Y:S02]  /*09d0*/  FSETP.NAN.AND P4, PT, R29, R29.reuse, PT ;  /* 0x0000001d1d00720b */ /* 0x080fe40003f88000 */
[----:B------:R-:W-:Y:S02]  /*09e0*/  SEL R3, R3, 0x3, P3 ;  /* 0x0000000303037807 */ /* 0x000fe40001800000 */
[----:B------:R-:W-:Y:S02]  /*09f0*/  FSETP.GEU.AND P3, PT, R19, R29, PT ;  /* 0x0000001d1300720b */ /* 0x000fe40003f6e000 */
[----:B------:R-:W-:-:S07]  /*0a00*/  P2R R4, PR, RZ, 0x2 ;  /* 0x00000002ff047803 */ /* 0x000fce0000000000 */
[----:B------:R-:W-:Y:S02]  /*0a10*/  @!P4 FSEL R29, R29, R19, !P3 ;  /* 0x000000131d1dc208 */ /* 0x000fe40005800000 */
[----:B------:R-:W-:Y:S02]  /*0a20*/  ISETP.NE.AND P4, PT, R11, RZ, PT ;  /* 0x000000ff0b00720c */ /* 0x000fe40003f85270 */
[----:B------:R-:W-:Y:S02]  /*0a30*/  ISETP.NE.AND P1, PT, R9, RZ, PT ;  /* 0x000000ff0900720c */ /* 0x000fe40003f25270 */
[----:B------:R-:W-:-:S04]  /*0a40*/  SEL R0, R0, 0x3, P4 ;  /* 0x0000000300007807 */ /* 0x000fc80002000000 */
[----:B------:R-:W-:Y:S02]  /*0a50*/  SEL R10, R0, 0x4, P1 ;  /* 0x00000004000a7807 */ /* 0x000fe40000800000 */
[----:B------:R-:W0:Y:S01]  /*0a60*/  S2R R0, SR_TID.X ;  /* 0x0000000000007919 */ /* 0x000e220000002100 */
[----:B------:R-:W-:Y:S02]  /*0a70*/  SEL R3, R3, 0x4, P2 ;  /* 0x0000000403037807 */ /* 0x000fe40001000000 */
[-C--:B------:R-:W-:Y:S02]  /*0a80*/  FSETP.NAN.AND P2, PT, R18, R18.reuse, PT ;  /* 0x000000121200720b */ /* 0x080fe40003f48000 */
[----:B------:R-:W-:-:S11]  /*0a90*/  FSETP.GEU.AND P4, PT, R29, R18, PT ;  /* 0x000000121d00720b */ /* 0x000fd60003f8e000 */
[----:B------:R-:W-:Y:S02]  /*0aa0*/  @!P2 SEL R18, R18, R29, !P4 ;  /* 0x0000001d1212a207 */ /* 0x000fe40006000000 */
[----:B------:R-:W-:-:S04]  /*0ab0*/  ISETP.NE.AND P2, PT, R6, RZ, PT ;  /* 0x000000ff0600720c */ /* 0x000fc80003f45270 */
[----:B------:R-:W-:Y:S02]  /*0ac0*/  SEL R6, R3, 0x5, P2 ;  /* 0x0000000503067807 */ /* 0x000fe40001000000 */
[----:B------:R-:W-:Y:S01]  /*0ad0*/  ISETP.NE.AND P1, PT, R4, RZ, PT ;  /* 0x000000ff0400720c */ /* 0x000fe20003f25270 */
[C---:B0-----:R-:W-:Y:S01]  /*0ae0*/  IMAD.SHL.U32 R3, R0.reuse, 0x2, RZ ;  /* 0x0000000200037824 */ /* 0x041fe200078e00ff */
[C---:B------:R-:W-:Y:S02]  /*0af0*/  LOP3.LUT R4, R0.reuse, 0x40, RZ, 0xc0, !PT ;  /* 0x0000004000047812 */ /* 0x040fe400078ec0ff */
[----:B------:R-:W-:Y:S01]  /*0b00*/  SHF.R.U32.HI R8, RZ, 0x6, R0 ;  /* 0x00000006ff087819 */ /* 0x000fe20000011600 */
[----:B------:R-:W-:Y:S01]  /*0b10*/  IMAD.SHL.U32 R0, R0, 0x4, RZ ;  /* 0x0000000400007824 */ /* 0x000fe200078e00ff */
[----:B------:R-:W-:-:S04]  /*0b20*/  LOP3.LUT R3, R3, 0x7e, RZ, 0xc0, !PT ;  /* 0x0000007e03037812 */ /* 0x000fc800078ec0ff */
[----:B------:R-:W-:Y:S01]  /*0b30*/  LOP3.LUT R0, R0, 0xfc, RZ, 0xc0, !PT ;  /* 0x000000fc00007812 */ /* 0x000fe200078ec0ff */
[----:B------:R-:W-:Y:S01]  /*0b40*/  IMAD R4, R4, 0x2, R3 ;  /* 0x0000000204047824 */ /* 0x000fe200078e0203 */
[----:B------:R-:W-:Y:S01]  /*0b50*/  SGXT.U32 R3, R8, 0x1 ;  /* 0x000000010803781a */ /* 0x000fe20000000000 */
[----:B------:R-:W-:-:S03]  /*0b60*/  UPRMT UR4, UR5, 0x654, UR4 ;  /* 0x0000065405047896 */ /* 0x000fc60008000004 */
[----:B------:R-:W-:-:S04]  /*0b70*/  LOP3.LUT R3, R0, R3, RZ, 0xfc, !PT ;  /* 0x0000000300037212 */ /* 0x000fc800078efcff */
[----:B------:R-:W-:-:S04]  /*0b80*/  LEA.HI R3, R0, R3, RZ, 0x1f ;  /* 0x0000000300037211 */ /* 0x000fc800078ff8ff */
[----:B------:R-:W-:-:S05]  /*0b90*/  LEA R13, R3, UR4, 0x2 ;  /* 0x00000004030d7c11 */ /* 0x000fca000f8e10ff */
[----:B------:R-:W-:Y:S04]  /*0ba0*/  STS [R13], R27 ;  /* 0x0000001b0d007388 */ /* 0x000fe80000000800 */
[----:B------:R-:W-:Y:S01]  /*0bb0*/  STS [R13+0x8], R18 ;  /* 0x000008120d007388 */ /* 0x000fe20000000800 */
[----:B------:R-:W-:-:S04]  /*0bc0*/  SHF.R.U32.HI R8, RZ, 0x1, R4 ;  /* 0x00000001ff087819 */ /* 0x000fc80000011604 */
[----:B------:R-:W-:-:S05]  /*0bd0*/  LOP3.LUT R9, R8, 0x7e, RZ, 0xc0, !PT ;  /* 0x0000007e08097812 */ /* 0x000fca00078ec0ff */
[----:B------:R-:W-:-:S05]  /*0be0*/  IMAD.IADD R0, R4, 0x1, R9 ;  /* 0x0000000104007824 */ /* 0x000fca00078e0209 */
[----:B------:R-:W-:Y:S01]  /*0bf0*/  LEA R8, R0, UR4, 0x2 ;  /* 0x0000000400087c11 */ /* 0x000fe2000f8e10ff */
[----:B------:R-:W-:Y:S01]  /*0c00*/  BAR.SYNC.DEFER_BLOCKING 0x0 ;  /* 0x0000000000007b1d */ /* 0x000fe20000010000 */
[----:B------:R-:W-:Y:S01]  /*0c10*/  IMAD.SHL.U32 R4, R2, 0x2, RZ ;  /* 0x0000000202047824 */ /* 0x000fe200078e00ff */
[----:B------:R-:W-:-:S04]  /*0c20*/  ISETP.NE.AND P2, PT, R12, RZ, PT ;  /* 0x000000ff0c00720c */ /* 0x000fc80003f45270 */
[----:B------:R-:W-:Y:S02]  /*0c30*/  LOP3.LUT R11, R5, 0x2, R4, 0xf8, !PT ;  /* 0x00000002050b7812 */ /* 0x000fe400078ef804 */
[----:B------:R-:W0:Y:S01]  /*0c40*/  LDC.64 R4, c[0x0][0x218] ;  /* 0x00008600ff047b82 */ /* 0x000e220000000a00 */
[----:B------:R-:W-:Y:S02]  /*0c50*/  SHF.R.U32.HI R2, RZ, 0x1, R2 ;  /* 0x00000001ff027819 */ /* 0x000fe40000011602 */
[----:B------:R-:W-:Y:S01]  /*0c60*/  SHF.R.S32.HI R12, RZ, 0x1f, R11 ;  /* 0x0000001fff0c7819 */ /* 0x000fe2000001140b */
[----:B------:R-:W1:Y:S03]  /*0c70*/  LDS.64 R8, [R8] ;  /* 0x0000000008087984 */ /* 0x000e660000000a00 */
[----:B------:R-:W-:Y:S02]  /*0c80*/  LEA.HI R12, R12, R11, RZ, 0x6 ;  /* 0x0000000b0c0c7211 */ /* 0x000fe400078f30ff */
[----:B------:R-:W-:-:S02]  /*0c90*/  SGXT.U32 R2, R2, 0x6 ;  /* 0x000000060202781a */ /* 0x000fc40000000000 */
[----:B------:R-:W-:Y:S02]  /*0ca0*/  LOP3.LUT R14, R12, 0xffffffc0, RZ, 0xc0, !PT ;  /* 0xffffffc00c0e7812 */ /* 0x000fe400078ec0ff */
[----:B------:R-:W-:Y:S02]  /*0cb0*/  LOP3.LUT R2, R7, R2, RZ, 0xfc, !PT ;  /* 0x0000000207027212 */ /* 0x000fe400078efcff */
[----:B------:R-:W-:Y:S01]  /*0cc0*/  SEL R10, R10, 0x5, P2 ;  /* 0x000000050a0a7807 */ /* 0x000fe20001000000 */
[----:B------:R-:W-:Y:S01]  /*0cd0*/  IMAD.IADD R7, R11, 0x1, -R14 ;  /* 0x000000010b077824 */ /* 0x000fe200078e0a0e */
[----:B------:R-:W-:Y:S02]  /*0ce0*/  ISETP.GE.AND P2, PT, R2, 0x31, PT ;  /* 0x000000310200780c */ /* 0x000fe40003f46270 */
[----:B------:R-:W-:Y:S01]  /*0cf0*/  SEL R6, R6, 0x6, P1 ;  /* 0x0000000606067807 */ /* 0x000fe20000800000 */
[----:B------:R-:W-:Y:S01]  /*0d00*/  IMAD R7, R2, 0x40, R7 ;  /* 0x0000004002077824 */ /* 0x000fe200078e0207 */
[----:B------:R-:W-:-:S02]  /*0d10*/  SHF.R.S32.HI R12, RZ, 0x6, R12 ;  /* 0x00000006ff0c7819 */ /* 0x000fc4000001140c */
[----:B------:R-:W-:-:S03]  /*0d20*/  ISETP.LT.AND P1, PT, R11, 0x100, !P2 ;  /* 0x000001000b00780c */ /* 0x000fc60005721270 */
[----:B------:R-:W-:-:S04]  /*0d30*/  IMAD R7, R12, 0xc40, R7 ;  /* 0x00000c400c077824 */ /* 0x000fc800078e0207 */
[----:B0-----:R-:W-:Y:S01]  /*0d40*/  IMAD.WIDE R4, R7, 0x4, R4 ;  /* 0x0000000407047825 */ /* 0x001fe200078e0204 */
[----:B------:R-:W-:Y:S02]  /*0d50*/  SEL R10, R10, 0x6, P5 ;  /* 0x000000060a0a7807 */ /* 0x000fe40002800000 */
[----:B------:R-:W-:Y:S02]  /*0d60*/  SEL R6, R6, 0x7, P0 ;  /* 0x0000000706067807 */ /* 0x000fe40000000000 */
[----:B------:R-:W-:Y:S01]  /*0d70*/  SEL R10, R10, 0x7, P3 ;  /* 0x000000070a0a7807 */ /* 0x000fe20001800000 */
[----:B-1----:R0:W-:Y:S01]  /*0d80*/  @P1 STG.E.64 desc[UR6][R4.64], R8 ;  /* 0x0000000804001986 */ /* 0x0021e2000c101b06 */
[----:B------:R-:W-:Y:S02]  /*0d90*/  SEL R6, R6, 0x8, P6 ;  /* 0x0000000806067807 */ /* 0x000fe40003000000 */
[----:B------:R-:W-:Y:S02]  /*0da0*/  SEL R10, R10, 0x8, P4 ;  /* 0x000000080a0a7807 */ /* 0x000fe40002000000 */
[----:B------:R-:W-:-:S02]  /*0db0*/  PRMT R2, R6, 0x8880, RZ ;  /* 0x0000888006027816 */ /* 0x000fc400000000ff */
[----:B------:R-:W-:Y:S02]  /*0dc0*/  PRMT R10, R10, 0x8880, RZ ;  /* 0x000088800a0a7816 */ /* 0x000fe400000000ff */
[----:B------:R-:W-:Y:S01]  /*0dd0*/  PRMT R2, R2, 0x7710, RZ ;  /* 0x0000771002027816 */ /* 0x000fe200000000ff */
[----:B------:R-:W-:Y:S01]  /*0de0*/  BAR.SYNC.DEFER_BLOCKING 0x0 ;  /* 0x0000000000007b1d */ /* 0x000fe20000010000 */
[----:B------:R-:W-:Y:S02]  /*0df0*/  PRMT R10, R10, 0x7710, RZ ;  /* 0x000077100a0a7816 */ /* 0x000fe400000000ff */
[----:B------:R-:W-:-:S03]  /*0e00*/  IADD3 R6, P0, R7, UR8, RZ ;  /* 0x0000000807067c10 */ /* 0x000fc6000ff1e0ff */
[----:B------:R0:W-:Y:S04]  /*0e10*/  STS.U8 [R3+UR4], R2 ;  /* 0x0000000203007988 */ /* 0x0001e80008000004 */
[----:B------:R0:W-:Y:S01]  /*0e20*/  STS.U8 [R3+UR4+0x2], R10 ;  /* 0x0000020a03007988 */ /* 0x0001e20008000004 */
[----:B------:R-:W-:Y:S01]  /*0e30*/  LEA.HI.X.SX32 R7, R7, UR9, 0x1, P0 ;  /* 0x0000000907077c11 */ /* 0x000fe200080f0eff */
[----:B------:R-:W-:Y:S06]  /*0e40*/  BAR.SYNC.DEFER_BLOCKING 0x0 ;  /* 0x0000000000007b1d */ /* 0x000fec0000010000 */
[----:B0-----:R-:W-:Y:S05]  /*0e50*/  @!P1 EXIT ;  /* 0x000000000000994d */ /* 0x001fea0003800000 */
[----:B------:R-:W0:Y:S04]  /*0e60*/  LDS.U16 R3, [R0+UR4] ;  /* 0x0000000400037984 */ /* 0x000e280008000400 */
[----:B0-----:R-:W-:Y:S01]  /*0e70*/  STG.E.U16 desc[UR6][R6.64], R3 ;  /* 0x0000000306007986 */ /* 0x001fe2000c101506 */
[----:B------:R-:W-:Y:S05]  /*0e80*/  EXIT ;  /* 0x000000000000794d */ /* 0x000fea0003800000 */
.L_x_0:
[----:B------:R-:W-:-:S00]  /*0e90*/  BRA `(.L_x_0) ;  /* 0xfffffffc00fc7947 */ /* 0x000fc0000383ffff */
[----:B------:R-:W-:-:S00]  /*0ea0*/  NOP ;  /* 0x0000000000007918 */ /* 0x000fc00000000000 */
        /* <DEDUP_REMOVED lines=13> */
.L_x_1:


//--------------------- .nv.shared.triton_poi_fused_max_pool2d_with_indices_7 --------------------------
	.section	.nv.shared.triton_poi_fused_max_pool2d_with_indices_7,"aw",@nobits
	.sectionflags	@""
	.align	16
	.zero		1024


//--------------------- .nv.constant0.triton_poi_fused_max_pool2d_with_indices_7 --------------------------
	.section	.nv.constant0.triton_poi_fused_max_pool2d_with_indices_7,"a",@progbits
	.sectionflags	@""
	.align	4
.nv.constant0.triton_poi_fused_max_pool2d_with_indices_7:
	.zero		560
